//
// Generated by NVIDIA NVVM Compiler
//
// Compiler Build ID: CL-36424714
// Cuda compilation tools, release 13.0, V13.0.88
// Based on NVVM 20.0.0
//

.version 9.0
.target sm_100
.address_size 64

	// .globl	bank_conflict
// _ZZ13bank_conflictE4tile has been demoted

.visible .entry bank_conflict(
	.param .u64 .ptr .align 1 bank_conflict_param_0
)
{
	.reg .b32 	%r<10>;
	// demoted variable
	.shared .align 4 .b8 _ZZ13bank_conflictE4tile[4096];
	mov.u32 	%r1, %tid.x;
	shl.b32 	%r2, %r1, 2;
	mov.u32 	%r3, _ZZ13bank_conflictE4tile;
	add.s32 	%r4, %r3, %r2;
	st.shared.u32 	[%r4], %r1;
	bar.sync 	0;
	shl.b32 	%r5, %r1, 3;
	and.b32  	%r6, %r5, 4088;
	add.s32 	%r7, %r3, %r6;
	ld.shared.u32 	%r8, [%r7];
	add.s32 	%r9, %r8, 1;
	st.shared.u32 	[%r7], %r9;
	bar.sync 	0;
	ret;

}


// ===== COMPILED SASS (sm_100) =====

	.target	sm_100

	.elftype	@"ET_EXEC"


//--------------------- .note.nv.tkinfo           --------------------------
	.section	.note.nv.tkinfo,"",@"SHT_NOTE"
	.sectionflags	@"SHF_NOTE_NV_TKINFO"
	.tkinfo
        /*0018*/ 	.word	0x00000002
        /*0030*/ 	.string	""
        /*0030*/ 	.string	"ptxas"
        /*0030*/ 	.string	"Cuda compilation tools, release 13.0, V13.0.88"
        /*0030*/ 	.string	"Build cuda_13.0.r13.0/compiler.36424714_0"
        /*0030*/ 	.string	"-arch sm_100 -m 64 "



//--------------------- .note.nv.cuinfo           --------------------------
	.section	.note.nv.cuinfo,"",@"SHT_NOTE"
	.sectionflags	@"SHF_NOTE_NV_CUINFO"
        /*0018*/ 	.short	0x0002
        /*001a*/ 	.short	0x0064
        /*001c*/ 	.short	0x0082
	.zero		2


//--------------------- .nv.info                  --------------------------
	.section	.nv.info,"",@"SHT_CUDA_INFO"
	.align	4


	//----- nvinfo : EIATTR_REGCOUNT
	.align		4
        /*0000*/ 	.byte	0x04, 0x2f
        /*0002*/ 	.short	(.L_1 - .L_0)
	.align		4
.L_0:
        /*0004*/ 	.word	index@(bank_conflict)
        /*0008*/ 	.word	0x00000008


	//----- nvinfo : EIATTR_FRAME_SIZE
	.align		4
.L_1:
        /*000c*/ 	.byte	0x04, 0x11
        /*000e*/ 	.short	(.L_3 - .L_2)
	.align		4
.L_2:
        /*0010*/ 	.word	index@(bank_conflict)
        /*0014*/ 	.word	0x00000000


	//----- nvinfo : EIATTR_MIN_STACK_SIZE
	.align		4
.L_3:
        /*0018*/ 	.byte	0x04, 0x12
        /*001a*/ 	.short	(.L_5 - .L_4)
	.align		4
.L_4:
        /*001c*/ 	.word	index@(bank_conflict)
        /*0020*/ 	.word	0x00000000
.L_5:


//--------------------- .nv.compat                --------------------------
	.section	.nv.compat,"",@"SHT_CUDA_COMPAT_INFO"
	.align	4
        /*0000*/ 	.byte	0x02, 0x09, 0x00, 0x00, 0x02, 0x02, 0x01, 0x00, 0x02, 0x05, 0x05, 0x00, 0x03, 0x07, 0x01, 0x01
        /*0010*/ 	.byte	0x02, 0x03, 0x00, 0x00, 0x02, 0x06, 0x01, 0x00, 0x04, 0x0b, 0x08, 0x00, 0x09, 0x00, 0x00, 0x00
        /*0020*/ 	.byte	0x00, 0x00, 0x00, 0x00


//--------------------- .nv.info.bank_conflict    --------------------------
	.section	.nv.info.bank_conflict,"",@"SHT_CUDA_INFO"
	.sectionflags	@""
	.align	4


	//----- nvinfo : EIATTR_CUDA_API_VERSION
	.align		4
        /*0000*/ 	.byte	0x04, 0x37
        /*0002*/ 	.short	(.L_7 - .L_6)
.L_6:
        /*0004*/ 	.word	0x00000082


	//----- nvinfo : EIATTR_KPARAM_INFO
	.align		4
.L_7:
        /*0008*/ 	.byte	0x04, 0x17
        /*000a*/ 	.short	(.L_9 - .L_8)
.L_8:
        /*000c*/ 	.word	0x00000000
        /*0010*/ 	.short	0x0000
        /*0012*/ 	.short	0x0000
        /*0014*/ 	.byte	0x00, 0xf5, 0x21, 0x00


	//----- nvinfo : EIATTR_SPARSE_MMA_MASK
	.align		4
.L_9:
        /*0018*/ 	.byte	0x03, 0x50
        /*001a*/ 	.short	0x0000


	//----- nvinfo : EIATTR_MAXREG_COUNT
	.align		4
        /*001c*/ 	.byte	0x03, 0x1b
        /*001e*/ 	.short	0x00ff


	//----- nvinfo : EIATTR_NUM_BARRIERS
	.align		4
        /*0020*/ 	.byte	0x02, 0x4c
        /*0022*/ 	.byte	0x01
	.zero		1


	//----- nvinfo : EIATTR_MERCURY_ISA_VERSION
	.align		4
        /*0024*/ 	.byte	0x03, 0x5f
        /*0026*/ 	.short	0x0101


	//----- nvinfo : EIATTR_VRC_CTA_INIT_COUNT
	.align		4
        /*0028*/ 	.byte	0x02, 0x4a
	.zero		1
	.zero		1


	//----- nvinfo : EIATTR_EXIT_INSTR_OFFSETS
	.align		4
        /*002c*/ 	.byte	0x04, 0x1c
        /*002e*/ 	.short	(.L_11 - .L_10)


	//   ....[0]....
.L_10:
        /*0030*/ 	.word	0x000000e0


	//----- nvinfo : EIATTR_CBANK_PARAM_SIZE
	.align		4
.L_11:
        /*0034*/ 	.byte	0x03, 0x19
        /*0036*/ 	.short	0x0008


	//----- nvinfo : EIATTR_PARAM_CBANK
	.align		4
        /*0038*/ 	.byte	0x04, 0x0a
        /*003a*/ 	.short	(.L_13 - .L_12)
	.align		4
.L_12:
        /*003c*/ 	.word	index@(.nv.constant0.bank_conflict)
        /*0040*/ 	.short	0x0380
        /*0042*/ 	.short	0x0008


	//----- nvinfo : EIATTR_SW_WAR
	.align		4
.L_13:
        /*0044*/ 	.byte	0x04, 0x36
        /*0046*/ 	.short	(.L_15 - .L_14)
.L_14:
        /*0048*/ 	.word	0x00000008
.L_15:


//--------------------- .nv.callgraph             --------------------------
	.section	.nv.callgraph,"",@"SHT_CUDA_CALLGRAPH"
	.align	4
	.sectionentsize	8
	.align		4
        /*0000*/ 	.word	0x00000000
	.align		4
        /*0004*/ 	.word	0xffffffff
	.align		4
        /*0008*/ 	.word	0x00000000
	.align		4
        /*000c*/ 	.word	0xfffffffe
	.align		4
        /*0010*/ 	.word	0x00000000
	.align		4
        /*0014*/ 	.word	0xfffffffd
	.align		4
        /*0018*/ 	.word	0x00000000
	.align		4
        /*001c*/ 	.word	0xfffffffc


//--------------------- .text.bank_conflict       --------------------------
	.section	.text.bank_conflict,"ax",@progbits
	.align	128
        .global         bank_conflict
        .type           bank_conflict,@function
        .size           bank_conflict,(.L_x_1 - bank_conflict)
        .other          bank_conflict,@"STO_CUDA_ENTRY STV_DEFAULT"
bank_conflict:
.text.bank_conflict:
[----:B------:R-:W-:Y:S01]  /*0000*/  LDC R1, c[0x0][0x37c] ;  /* 0x0000df00ff017b82 */ /* 0x000fe20000000800 */
[----:B------:R-:W0:Y:S07]  /*0010*/  S2R R5, SR_TID.X ;  /* 0x0000000000057919 */ /* 0x000e2e0000002100 */
[----:B------:R-:W1:Y:S01]  /*0020*/  S2UR UR5, SR_CgaCtaId ;  /* 0x00000000000579c3 */ /* 0x000e620000008800 */
[----:B------:R-:W-:Y:S02]  /*0030*/  UMOV UR4, 0x400 ;  /* 0x0000040000047882 */ /* 0x000fe40000000000 */
[----:B-1----:R-:W-:-:S06]  /*0040*/  ULEA UR4, UR5, UR4, 0x18 ;  /* 0x0000000405047291 */ /* 0x002fcc000f8ec0ff */
[C---:B0-----:R-:W-:Y:S01]  /*0050*/  LEA R0, R5.reuse, UR4, 0x2 ;  /* 0x0000000405007c11 */ /* 0x041fe2000f8e10ff */
[----:B------:R-:W-:-:S04]  /*0060*/  IMAD.SHL.U32 R2, R5, 0x8, RZ ;  /* 0x0000000805027824 */ /* 0x000fc800078e00ff */
[----:B------:R-:W-:Y:S01]  /*0070*/  STS [R0], R5 ;  /* 0x0000000500007388 */ /* 0x000fe20000000800 */
[----:B------:R-:W-:Y:S01]  /*0080*/  LOP3.LUT R2, R2, 0xff8, RZ, 0xc0, !PT ;  /* 0x00000ff802027812 */ /* 0x000fe200078ec0ff */
[----:B------:R-:W-:Y:S06]  /*0090*/  BAR.SYNC.DEFER_BLOCKING 0x0 ;  /* 0x0000000000007b1d */ /* 0x000fec0000010000 */
[----:B------:R-:W0:Y:S02]  /*00a0*/  LDS R3, [R2+UR4] ;  /* 0x0000000402037984 */ /* 0x000e240008000800 */
[----:B0-----:R-:W-:-:S05]  /*00b0*/  VIADD R3, R3, 0x1 ;  /* 0x0000000103037836 */ /* 0x001fca0000000000 */
[----:B------:R-:W-:Y:S01]  /*00c0*/  STS [R2+UR4], R3 ;  /* 0x0000000302007988 */ /* 0x000fe20008000804 */
[----:B------:R-:W-:Y:S06]  /*00d0*/  BAR.SYNC.DEFER_BLOCKING 0x0 ;  /* 0x0000000000007b1d */ /* 0x000fec0000010000 */
[----:B------:R-:W-:Y:S05]  /*00e0*/  EXIT ;  /* 0x000000000000794d */ /* 0x000fea0003800000 */
.L_x_0:
[----:B------:R-:W-:-:S00]  /*00f0*/  BRA `(.L_x_0) ;  /* 0xfffffffc00fc7947 */ /* 0x000fc0000383ffff */
[----:B------:R-:W-:-:S00]  /*0100*/  NOP ;  /* 0x0000000000007918 */ /* 0x000fc00000000000 */
[----:B------:R-:W-:-:S00]  /*0110*/  NOP ;  /* 0x0000000000007918 */ /* 0x000fc00000000000 */
[----:B------:R-:W-:-:S00]  /*0120*/  NOP ;  /* 0x0000000000007918 */ /* 0x000fc00000000000 */
[----:B------:R-:W-:-:S00]  /*0130*/  NOP ;  /* 0x0000000000007918 */ /* 0x000fc00000000000 */
[----:B------:R-:W-:-:S00]  /*0140*/  NOP ;  /* 0x0000000000007918 */ /* 0x000fc00000000000 */
[----:B------:R-:W-:-:S00]  /*0150*/  NOP ;  /* 0x0000000000007918 */ /* 0x000fc00000000000 */
[----:B------:R-:W-:-:S00]  /*0160*/  NOP ;  /* 0x0000000000007918 */ /* 0x000fc00000000000 */
[----:B------:R-:W-:-:S00]  /*0170*/  NOP ;  /* 0x0000000000007918 */ /* 0x000fc00000000000 */
.L_x_1:


//--------------------- .nv.shared.bank_conflict  --------------------------
	.section	.nv.shared.bank_conflict,"aw",@nobits
	.sectionflags	@""
	.align	4
.nv.shared.bank_conflict:
	.zero		5120


//--------------------- .nv.shared.reserved.0     --------------------------
	.section	.nv.shared.reserved.0,"aw",@nobits
	.weak		__nv_reservedSMEM_offset_0_alias
	.size		__nv_reservedSMEM_offset_0_alias, 0, 64
	.other		__nv_reservedSMEM_offset_0_alias,@"STO_CUDA_RESERVED_SHARED STV_DEFAULT"
__nv_reservedSMEM_offset_0_alias:
	.zero		0
	.zero		64


//--------------------- .nv.constant0.bank_conflict --------------------------
	.section	.nv.constant0.bank_conflict,"a",@progbits
	.sectionflags	@""
	.align	4
.nv.constant0.bank_conflict:
	.zero		904


//--------------------- SYMBOLS --------------------------

	.type		.nv.reservedSmem.offset0,@object
	.size		.nv.reservedSmem.offset0,0x4
	.type		.nv.reservedSmem.cap,@object
	.size		.nv.reservedSmem.cap,0x4
